	.headerflags	@"EF_CUDA_TEXMODE_UNIFIED EF_CUDA_64BIT_ADDRESS EF_CUDA_ACCELERATORS EF_CUDA_SM90 EF_CUDA_VIRTUAL_SM(EF_CUDA_SM90)"
	.elftype	@"ET_EXEC"


//--------------------- .nv.info                  --------------------------
	.section	.nv.info,"",@"SHT_CUDA_INFO"
	.align	4


	//----- nvinfo : EIATTR_REGCOUNT
	.align		4
        /*0000*/ 	.byte	0x04, 0x2f
        /*0002*/ 	.short	(.L_3 - .L_2)
	.align		4
.L_2:
        /*0004*/ 	.word	index@(triton_poi_fused_cat_20)
        /*0008*/ 	.word	0x0000001c


	//----- nvinfo : EIATTR_MIN_STACK_SIZE
	.align		4
.L_3:
        /*000c*/ 	.byte	0x04, 0x12
        /*000e*/ 	.short	(.L_5 - .L_4)
	.align		4
.L_4:
        /*0010*/ 	.word	index@(triton_poi_fused_cat_20)
        /*0014*/ 	.word	0x00000000


	//----- nvinfo : EIATTR_FRAME_SIZE
	.align		4
.L_5:
        /*0018*/ 	.byte	0x04, 0x11
        /*001a*/ 	.short	(.L_7 - .L_6)
	.align		4
.L_6:
        /*001c*/ 	.word	index@(triton_poi_fused_cat_20)
        /*0020*/ 	.word	0x00000000


	//----- nvinfo : EIATTR_MIN_STACK_SIZE
	.align		4
.L_7:
        /*0024*/ 	.byte	0x04, 0x12
        /*0026*/ 	.short	(.L_9 - .L_8)
	.align		4
.L_8:
        /*0028*/ 	.word	index@(triton_poi_fused_cat_20)
        /*002c*/ 	.word	0x00000000
.L_9:


//--------------------- .nv.info.triton_poi_fused_cat_20 --------------------------
	.section	.nv.info.triton_poi_fused_cat_20,"",@"SHT_CUDA_INFO"
	.sectionflags	@""
	.align	4


	//----- nvinfo : EIATTR_CUDA_API_VERSION
	.align		4
        /*0000*/ 	.byte	0x04, 0x37
        /*0002*/ 	.short	(.L_11 - .L_10)
.L_10:
        /*0004*/ 	.word	0x0000007c


	//----- nvinfo : EIATTR_KPARAM_INFO
	.align		4
.L_11:
        /*0008*/ 	.byte	0x04, 0x17
        /*000a*/ 	.short	(.L_13 - .L_12)
.L_12:
        /*000c*/ 	.word	0x00000000
        /*0010*/ 	.short	0x0007
        /*0012*/ 	.short	0x0038
        /*0014*/ 	.byte	0x00, 0xf0, 0x11, 0x00


	//----- nvinfo : EIATTR_KPARAM_INFO
	.align		4
.L_13:
        /*0018*/ 	.byte	0x04, 0x17
        /*001a*/ 	.short	(.L_15 - .L_14)
.L_14:
        /*001c*/ 	.word	0x00000000
        /*0020*/ 	.short	0x0006
        /*0022*/ 	.short	0x0030
        /*0024*/ 	.byte	0x00, 0xf4, 0x21, 0x00


	//----- nvinfo : EIATTR_KPARAM_INFO
	.align		4
.L_15:
        /*0028*/ 	.byte	0x04, 0x17
        /*002a*/ 	.short	(.L_17 - .L_16)
.L_16:
        /*002c*/ 	.word	0x00000000
        /*0030*/ 	.short	0x0005
        /*0032*/ 	.short	0x0028
        /*0034*/ 	.byte	0x00, 0xf4, 0x21, 0x00


	//----- nvinfo : EIATTR_KPARAM_INFO
	.align		4
.L_17:
        /*0038*/ 	.byte	0x04, 0x17
        /*003a*/ 	.short	(.L_19 - .L_18)
.L_18:
        /*003c*/ 	.word	0x00000000
        /*0040*/ 	.short	0x0004
        /*0042*/ 	.short	0x0020
        /*0044*/ 	.byte	0x00, 0xf4, 0x21, 0x00


	//----- nvinfo : EIATTR_KPARAM_INFO
	.align		4
.L_19:
        /*0048*/ 	.byte	0x04, 0x17
        /*004a*/ 	.short	(.L_21 - .L_20)
.L_20:
        /*004c*/ 	.word	0x00000000
        /*0050*/ 	.short	0x0003
        /*0052*/ 	.short	0x0018
        /*0054*/ 	.byte	0x00, 0xf4, 0x21, 0x00


	//----- nvinfo : EIATTR_KPARAM_INFO
	.align		4
.L_21:
        /*0058*/ 	.byte	0x04, 0x17
        /*005a*/ 	.short	(.L_23 - .L_22)
.L_22:
        /*005c*/ 	.word	0x00000000
        /*0060*/ 	.short	0x0002
        /*0062*/ 	.short	0x0010
        /*0064*/ 	.byte	0x00, 0xf4, 0x21, 0x00


	//----- nvinfo : EIATTR_KPARAM_INFO
	.align		4
.L_23:
        /*0068*/ 	.byte	0x04, 0x17
        /*006a*/ 	.short	(.L_25 - .L_24)
.L_24:
        /*006c*/ 	.word	0x00000000
        /*0070*/ 	.short	0x0001
        /*0072*/ 	.short	0x0008
        /*0074*/ 	.byte	0x00, 0xf4, 0x21, 0x00


	//----- nvinfo : EIATTR_KPARAM_INFO
	.align		4
.L_25:
        /*0078*/ 	.byte	0x04, 0x17
        /*007a*/ 	.short	(.L_27 - .L_26)
.L_26:
        /*007c*/ 	.word	0x00000000
        /*0080*/ 	.short	0x0000
        /*0082*/ 	.short	0x0000
        /*0084*/ 	.byte	0x00, 0xf4, 0x21, 0x00


	//----- nvinfo : EIATTR_SPARSE_MMA_MASK
	.align		4
.L_27:
        /*0088*/ 	.byte	0x03, 0x50
        /*008a*/ 	.short	0x0000


	//----- nvinfo : EIATTR_MAXREG_COUNT
	.align		4
        /*008c*/ 	.byte	0x03, 0x1b
        /*008e*/ 	.short	0x00ff


	//----- nvinfo : EIATTR_EXIT_INSTR_OFFSETS
	.align		4
        /*0090*/ 	.byte	0x04, 0x1c
        /*0092*/ 	.short	(.L_29 - .L_28)


	//   ....[0]....
.L_28:
        /*0094*/ 	.word	0x00000680


	//----- nvinfo : EIATTR_REQNTID
	.align		4
.L_29:
        /*0098*/ 	.byte	0x04, 0x10
        /*009a*/ 	.short	(.L_31 - .L_30)
.L_30:
        /*009c*/ 	.word	0x00000100
        /*00a0*/ 	.word	0x00000001
        /*00a4*/ 	.word	0x00000001


	//----- nvinfo : EIATTR_CBANK_PARAM_SIZE
	.align		4
.L_31:
        /*00a8*/ 	.byte	0x03, 0x19
        /*00aa*/ 	.short	0x003c


	//----- nvinfo : EIATTR_PARAM_CBANK
	.align		4
        /*00ac*/ 	.byte	0x04, 0x0a
        /*00ae*/ 	.short	(.L_33 - .L_32)
	.align		4
.L_32:
        /*00b0*/ 	.word	index@(.nv.constant0.triton_poi_fused_cat_20)
        /*00b4*/ 	.short	0x0210
        /*00b6*/ 	.short	0x003c


	//----- nvinfo : EIATTR_SW_WAR
	.align		4
.L_33:
        /*00b8*/ 	.byte	0x04, 0x36
        /*00ba*/ 	.short	(.L_35 - .L_34)
.L_34:
        /*00bc*/ 	.word	0x00000008
.L_35:


//--------------------- .nv.callgraph             --------------------------
	.section	.nv.callgraph,"",@"SHT_CUDA_CALLGRAPH"
	.align	4
	.sectionentsize	8
	.align		4
        /*0000*/ 	.word	0x00000000
	.align		4
        /*0004*/ 	.word	0xffffffff
	.align		4
        /*0008*/ 	.word	0x00000000
	.align		4
        /*000c*/ 	.word	0xfffffffe
	.align		4
        /*0010*/ 	.word	0x00000000
	.align		4
        /*0014*/ 	.word	0xfffffffd
	.align		4
        /*0018*/ 	.word	0x00000000
	.align		4
        /*001c*/ 	.word	0xfffffffc


//--------------------- .nv.constant4             --------------------------
	.section	.nv.constant4,"a",@progbits
	.align	8
	.align		8
.nv.constant4:
        /*0000*/ 	.dword	_$_str
	.align		8
        /*0008*/ 	.dword	_$_str_$_2


//--------------------- .text.triton_poi_fused_cat_20 --------------------------
	.section	.text.triton_poi_fused_cat_20,"ax",@progbits
	.align	128
        .global         triton_poi_fused_cat_20
        .type           triton_poi_fused_cat_20,@function
        .size           triton_poi_fused_cat_20,(.L_x_1 - triton_poi_fused_cat_20)
        .other          triton_poi_fused_cat_20,@"STO_CUDA_ENTRY STV_DEFAULT"
triton_poi_fused_cat_20:
.text.triton_poi_fused_cat_20:
[----:B------:R-:W-:Y:S01]  /*0000*/  LDC R1, c[0x0][0x28] ;  /* 0x00000a00ff017b82 */ /* 0x000fe20000000800 */
[----:B------:R-:W1:Y:S07]  /*0010*/  S2R R0, SR_TID.X ;  /* 0x0000000000007919 */ /* 0x000e6e0000002100 */
[----:B------:R-:W2:Y:S01]  /*0020*/  LDC.64 R16, c[0x0][0x220] ;  /* 0x00008800ff107b82 */ /* 0x000ea20000000a00 */
[----:B------:R-:W-:Y:S01]  /*0030*/  CS2R R8, SRZ ;  /* 0x0000000000087805 */ /* 0x000fe2000001ff00 */
[----:B------:R-:W-:Y:S01]  /*0040*/  ULDC.64 UR4, c[0x0][0x208] ;  /* 0x0000820000047ab9 */ /* 0x000fe20000000a00 */
[----:B------:R-:W3:Y:S05]  /*0050*/  S2R R3, SR_CTAID.X ;  /* 0x0000000000037919 */ /* 0x000eea0000002500 */
[----:B------:R-:W4:Y:S08]  /*0060*/  LDC.64 R14, c[0x0][0x218] ;  /* 0x00008600ff0e7b82 */ /* 0x000f300000000a00 */
[----:B------:R-:W5:Y:S01]  /*0070*/  LDC.64 R6, c[0x0][0x228] ;  /* 0x00008a00ff067b82 */ /* 0x000f620000000a00 */
[----:B------:R-:W-:Y:S01]  /*0080*/  IMAD.MOV.U32 R10, RZ, RZ, RZ ;  /* 0x000000ffff0a7224 */ /* 0x000fe200078e00ff */
[----:B------:R-:W-:Y:S01]  /*0090*/  ULDC.64 UR6, c[0x0][0x238] ;  /* 0x00008e0000067ab9 */ /* 0x000fe20000000a00 */
[----:B-1----:R-:W-:-:S05]  /*00a0*/  IMAD.SHL.U32 R0, R0, 0x2, RZ ;  /* 0x0000000200007824 */ /* 0x002fca00078e00ff */
[----:B------:R-:W-:-:S05]  /*00b0*/  LOP3.LUT R0, R0, 0x1fe, RZ, 0xc0, !PT ;  /* 0x000001fe00007812 */ /* 0x000fca00078ec0ff */
[----:B---3--:R-:W-:-:S05]  /*00c0*/  IMAD R0, R3, 0x200, R0 ;  /* 0x0000020003007824 */ /* 0x008fca00078e0200 */
[----:B------:R-:W-:-:S04]  /*00d0*/  SHF.R.S32.HI R5, RZ, 0x1f, R0 ;  /* 0x0000001fff057819 */ /* 0x000fc80000011400 */
[----:B------:R-:W-:-:S04]  /*00e0*/  LEA.HI R12, R5, R0, RZ, 0x8 ;  /* 0x00000000050c7211 */ /* 0x000fc800078f40ff */
[----:B------:R-:W-:-:S04]  /*00f0*/  SHF.R.S32.HI R11, RZ, 0x8, R12 ;  /* 0x00000008ff0b7819 */ /* 0x000fc8000001140c */
[----:B------:R-:W-:-:S04]  /*0100*/  LEA.HI R2, R11, R11, RZ, 0x9 ;  /* 0x0000000b0b027211 */ /* 0x000fc800078f48ff */
[----:B------:R-:W-:-:S05]  /*0110*/  LOP3.LUT R2, R2, 0xfffffe00, RZ, 0xc0, !PT ;  /* 0xfffffe0002027812 */ /* 0x000fca00078ec0ff */
[----:B------:R-:W-:Y:S02]  /*0120*/  IMAD.IADD R11, R11, 0x1, -R2 ;  /* 0x000000010b0b7824 */ /* 0x000fe400078e0a02 */
[----:B------:R-:W1:Y:S02]  /*0130*/  LDC.64 R2, c[0x0][0x210] ;  /* 0x00008400ff027b82 */ /* 0x000e640000000a00 */
[C---:B--2---:R-:W-:Y:S01]  /*0140*/  IMAD.WIDE R16, R11.reuse, 0x4, R16 ;  /* 0x000000040b107825 */ /* 0x044fe200078e0210 */
[----:B------:R-:W-:-:S13]  /*0150*/  ISETP.GE.AND P1, PT, R11, 0x100, PT ;  /* 0x000001000b00780c */ /* 0x000fda0003f26270 */
[----:B------:R-:W2:Y:S04]  /*0160*/  @!P1 LDG.E.EL R9, desc[UR4][R16.64] ;  /* 0x0000000410099981 */ /* 0x000ea8000c2e1900 */
[----:B------:R3:W2:Y:S01]  /*0170*/  @!P1 LDG.E.EL R8, desc[UR4][R16.64] ;  /* 0x0000000410089981 */ /* 0x0006a2000c2e1900 */
[----:B------:R-:W-:Y:S01]  /*0180*/  LEA.HI R5, R5, R0, RZ, 0x11 ;  /* 0x0000000005057211 */ /* 0x000fe200078f88ff */
[----:B----4-:R-:W-:-:S03]  /*0190*/  IMAD.WIDE R24, R11, 0x4, R14 ;  /* 0x000000040b187825 */ /* 0x010fc600078e020e */
[----:B------:R-:W-:Y:S02]  /*01a0*/  SHF.R.S32.HI R13, RZ, 0x11, R5 ;  /* 0x00000011ff0d7819 */ /* 0x000fe40000011405 */
[----:B------:R-:W-:Y:S01]  /*01b0*/  LOP3.LUT R5, R5, 0xfffe0000, RZ, 0xc0, !PT ;  /* 0xfffe000005057812 */ /* 0x000fe200078ec0ff */
[----:B------:R-:W4:Y:S02]  /*01c0*/  @!P1 LDG.E.EL R10, desc[UR4][R24.64] ;  /* 0x00000004180a9981 */ /* 0x000f24000c2e1900 */
[----:B------:R-:W-:-:S05]  /*01d0*/  IMAD.U32 R13, R13, 0x10000, RZ ;  /* 0x000100000d0d7824 */ /* 0x000fca00078e00ff */
[----:B------:R-:W-:Y:S02]  /*01e0*/  IADD3 R23, R13, R0, -R5 ;  /* 0x000000000d177210 */ /* 0x000fe40007ffe805 */
[----:B------:R-:W5:Y:S03]  /*01f0*/  LDC.64 R4, c[0x0][0x230] ;  /* 0x00008c00ff047b82 */ /* 0x000f660000000a00 */
[----:B-1----:R-:W-:Y:S01]  /*0200*/  IMAD.WIDE R22, R23, 0x4, R2 ;  /* 0x0000000417167825 */ /* 0x002fe200078e0202 */
[----:B------:R-:W-:-:S06]  /*0210*/  CS2R R2, SRZ ;  /* 0x0000000000027805 */ /* 0x000fcc000001ff00 */
[----:B------:R-:W4:Y:S01]  /*0220*/  @!P1 LDG.E.64 R2, desc[UR4][R22.64] ;  /* 0x0000000416029981 */ /* 0x000f22000c1e1b00 */
[----:B---3--:R-:W-:Y:S02]  /*0230*/  CS2R R16, SRZ ;  /* 0x0000000000107805 */ /* 0x008fe4000001ff00 */
[----:B------:R-:W-:Y:S02]  /*0240*/  LOP3.LUT R19, R12, 0xffffff00, RZ, 0xc0, !PT ;  /* 0xffffff000c137812 */ /* 0x000fe400078ec0ff */
[----:B------:R-:W-:Y:S01]  /*0250*/  CS2R R14, SRZ ;  /* 0x00000000000e7805 */ /* 0x000fe2000001ff00 */
[----:B------:R-:W-:Y:S01]  /*0260*/  IMAD.MOV.U32 R18, RZ, RZ, RZ ;  /* 0x000000ffff127224 */ /* 0x000fe200078e00ff */
[----:B------:R-:W3:Y:S01]  /*0270*/  @!P1 LDG.E.EL R16, desc[UR4][R24.64] ;  /* 0x0000000418109981 */ /* 0x000ee2000c2e1900 */
[C---:B-----5:R-:W-:Y:S01]  /*0280*/  IMAD.WIDE R6, R11.reuse, 0x4, R6 ;  /* 0x000000040b067825 */ /* 0x060fe200078e0206 */
[----:B------:R-:W-:Y:S02]  /*0290*/  SHF.R.S32.HI R12, RZ, 0x1f, R13 ;  /* 0x0000001fff0c7819 */ /* 0x000fe4000001140d */
[----:B------:R-:W-:-:S02]  /*02a0*/  ISETP.GT.AND P0, PT, R11, 0xff, PT ;  /* 0x000000ff0b00780c */ /* 0x000fc40003f04270 */
[----:B------:R-:W5:Y:S01]  /*02b0*/  @!P1 LDG.E.EL R14, desc[UR4][R6.64] ;  /* 0x00000004060e9981 */ /* 0x000f62000c2e1900 */
[----:B0-----:R-:W-:-:S03]  /*02c0*/  IMAD.WIDE R20, R11, 0x4, R4 ;  /* 0x000000040b147825 */ /* 0x001fc600078e0204 */
[----:B------:R0:W5:Y:S01]  /*02d0*/  @!P1 LDG.E.EL R15, desc[UR4][R6.64] ;  /* 0x00000004060f9981 */ /* 0x000162000c2e1900 */
[----:B------:R-:W-:Y:S02]  /*02e0*/  IMAD.IADD R4, R0, 0x1, -R19 ;  /* 0x0000000100047824 */ /* 0x000fe400078e0a13 */
[----:B------:R-:W-:Y:S01]  /*02f0*/  IMAD.SHL.U32 R5, R11, 0x100, RZ ;  /* 0x000001000b057824 */ /* 0x000fe200078e00ff */
[----:B------:R-:W5:Y:S04]  /*0300*/  @!P1 LDG.E.EL R17, desc[UR4][R20.64] ;  /* 0x0000000414119981 */ /* 0x000f68000c2e1900 */
[----:B------:R-:W-:Y:S01]  /*0310*/  IADD3 R13, P2, P3, R5, R4, R13 ;  /* 0x00000004050d7210 */ /* 0x000fe20007b5e00d */
[----:B------:R-:W5:Y:S01]  /*0320*/  @!P1 LDG.E.EL R18, desc[UR4][R20.64] ;  /* 0x0000000414129981 */ /* 0x000f62000c2e1900 */
[----:B------:R-:W-:-:S02]  /*0330*/  SHF.R.S32.HI R4, RZ, 0x1f, R4 ;  /* 0x0000001fff047819 */ /* 0x000fc40000011404 */
[----:B------:R-:W-:-:S04]  /*0340*/  SHF.R.S32.HI R5, RZ, 0x1f, R5 ;  /* 0x0000001fff057819 */ /* 0x000fc80000011405 */
[----:B------:R-:W-:Y:S02]  /*0350*/  IADD3.X R4, R5, R4, R12, P2, P3 ;  /* 0x0000000405047210 */ /* 0x000fe400017e640c */
[----:B0-----:R-:W-:-:S04]  /*0360*/  LEA R6, P2, R13, UR6, 0x2 ;  /* 0x000000060d067c11 */ /* 0x001fc8000f8410ff */
[----:B------:R-:W-:Y:S02]  /*0370*/  LEA.HI.X R7, R13, UR7, R4, 0x2, P2 ;  /* 0x000000070d077c11 */ /* 0x000fe400090f1404 */
[----:B------:R-:W-:-:S06]  /*0380*/  CS2R R4, SRZ ;  /* 0x0000000000047805 */ /* 0x000fcc000001ff00 */
[----:B------:R4:W5:Y:S01]  /*0390*/  @P0 LDG.E.64 R4, desc[UR4][R6.64+-0x40000] ;  /* 0xfc00000406040981 */ /* 0x000962000c1e1b00 */
[----:B--2---:R-:W-:-:S05]  /*03a0*/  SEL R9, R9, RZ, !P1 ;  /* 0x000000ff09097207 */ /* 0x004fca0004800000 */
[----:B------:R-:W-:Y:S01]  /*03b0*/  FADD R9, R9, 9.9999997473787516356e-06 ;  /* 0x3727c5ac09097421 */ /* 0x000fe20000000000 */
[----:B------:R-:W-:-:S03]  /*03c0*/  SEL R8, R8, RZ, !P1 ;  /* 0x000000ff08087207 */ /* 0x000fc60004800000 */
[----:B------:R-:W0:Y:S02]  /*03d0*/  MUFU.SQRT R11, R9 ;  /* 0x00000009000b7308 */ /* 0x000e240000002000 */
[----:B------:R-:W-:-:S06]  /*03e0*/  FADD R8, R8, 9.9999997473787516356e-06 ;  /* 0x3727c5ac08087421 */ /* 0x000fcc0000000000 */
[----:B------:R-:W1:Y:S01]  /*03f0*/  MUFU.SQRT R12, R8 ;  /* 0x00000008000c7308 */ /* 0x000e620000002000 */
[C---:B0-----:R-:W-:Y:S02]  /*0400*/  FSETP.GT.AND P2, PT, R11.reuse, 8.50705917302346158658e+37, PT ;  /* 0x7e8000000b00780b */ /* 0x041fe40003f44000 */
[----:B------:R-:W-:Y:S02]  /*0410*/  FSETP.GEU.AND P4, PT, R11, 1.175494350822287508e-38, PT ;  /* 0x008000000b00780b */ /* 0x000fe40003f8e000 */
[C---:B-1----:R-:W-:Y:S02]  /*0420*/  FSETP.GT.AND P3, PT, R12.reuse, 8.50705917302346158658e+37, PT ;  /* 0x7e8000000c00780b */ /* 0x042fe40003f64000 */
[----:B------:R-:W-:-:S07]  /*0430*/  FSETP.GEU.AND P5, PT, R12, 1.175494350822287508e-38, PT ;  /* 0x008000000c00780b */ /* 0x000fce0003fae000 */
[----:B------:R-:W-:-:S04]  /*0440*/  @P2 FMUL R11, R11, 0.25 ;  /* 0x3e8000000b0b2820 */ /* 0x000fc80000400000 */
[----:B------:R-:W-:Y:S01]  /*0450*/  @!P4 FMUL R11, R11, 16777216 ;  /* 0x4b8000000b0bc820 */ /* 0x000fe20000400000 */
[----:B------:R-:W-:Y:S02]  /*0460*/  IMAD.MOV.U32 R9, RZ, RZ, 0x3e800000 ;  /* 0x3e800000ff097424 */ /* 0x000fe400078e00ff */
[----:B------:R-:W-:-:S03]  /*0470*/  @P3 FMUL R12, R12, 0.25 ;  /* 0x3e8000000c0c3820 */ /* 0x000fc60000400000 */
[----:B------:R-:W0:Y:S01]  /*0480*/  MUFU.RCP R11, R11 ;  /* 0x0000000b000b7308 */ /* 0x000e220000001000 */
[----:B------:R-:W-:Y:S01]  /*0490*/  @!P5 FMUL R12, R12, 16777216 ;  /* 0x4b8000000c0cd820 */ /* 0x000fe20000400000 */
[----:B----4-:R-:W-:Y:S02]  /*04a0*/  SEL R7, R2, RZ, !P1 ;  /* 0x000000ff02077207 */ /* 0x010fe40004800000 */
[----:B------:R-:W-:-:S04]  /*04b0*/  FSEL R2, R9, 1, P2 ;  /* 0x3f80000009027808 */ /* 0x000fc80001000000 */
[----:B------:R-:W1:Y:S01]  /*04c0*/  MUFU.RCP R12, R12 ;  /* 0x0000000c000c7308 */ /* 0x000e620000001000 */
[----:B------:R-:W-:Y:S01]  /*04d0*/  @!P4 FMUL R2, R2, 16777216 ;  /* 0x4b8000000202c820 */ /* 0x000fe20000400000 */
[----:B------:R-:W-:Y:S02]  /*04e0*/  FSEL R9, R9, 1, P3 ;  /* 0x3f80000009097808 */ /* 0x000fe40001800000 */
[----:B------:R-:W-:Y:S02]  /*04f0*/  SEL R10, R10, RZ, !P1 ;  /* 0x000000ff0a0a7207 */ /* 0x000fe40004800000 */
[----:B------:R-:W-:Y:S01]  /*0500*/  SEL R6, R3, RZ, !P1 ;  /* 0x000000ff03067207 */ /* 0x000fe20004800000 */
[----:B0-----:R-:W-:Y:S01]  /*0510*/  FMUL R8, R11, R2 ;  /* 0x000000020b087220 */ /* 0x001fe20000400000 */
[----:B---3--:R-:W-:Y:S01]  /*0520*/  SEL R13, R16, RZ, !P1 ;  /* 0x000000ff100d7207 */ /* 0x008fe20004800000 */
[----:B------:R-:W0:Y:S01]  /*0530*/  LDC.64 R2, c[0x0][0x240] ;  /* 0x00009000ff027b82 */ /* 0x000e220000000a00 */
[----:B------:R-:W-:Y:S01]  /*0540*/  @!P5 FMUL R9, R9, 16777216 ;  /* 0x4b8000000909d820 */ /* 0x000fe20000400000 */
[----:B------:R-:W-:-:S02]  /*0550*/  FADD R7, R7, -R10 ;  /* 0x8000000a07077221 */ /* 0x000fc40000000000 */
[----:B------:R-:W-:Y:S01]  /*0560*/  FADD R6, R6, -R13 ;  /* 0x8000000d06067221 */ /* 0x000fe20000000000 */
[----:B-1----:R-:W-:Y:S01]  /*0570*/  FMUL R9, R12, R9 ;  /* 0x000000090c097220 */ /* 0x002fe20000400000 */
[----:B------:R-:W-:Y:S01]  /*0580*/  FMUL R7, R7, R8 ;  /* 0x0000000807077220 */ /* 0x000fe20000400000 */
[----:B-----5:R-:W-:Y:S02]  /*0590*/  SEL R14, R14, RZ, !P1 ;  /* 0x000000ff0e0e7207 */ /* 0x020fe40004800000 */
[----:B------:R-:W-:Y:S01]  /*05a0*/  SEL R15, R15, RZ, !P1 ;  /* 0x000000ff0f0f7207 */ /* 0x000fe20004800000 */
[----:B------:R-:W-:Y:S01]  /*05b0*/  FMUL R9, R6, R9 ;  /* 0x0000000906097220 */ /* 0x000fe20000400000 */
[----:B------:R-:W-:Y:S02]  /*05c0*/  SEL R8, R17, RZ, !P1 ;  /* 0x000000ff11087207 */ /* 0x000fe40004800000 */
[----:B------:R-:W-:-:S03]  /*05d0*/  SEL R18, R18, RZ, !P1 ;  /* 0x000000ff12127207 */ /* 0x000fc60004800000 */
[----:B------:R-:W-:Y:S02]  /*05e0*/  FFMA R6, R7, R14, R8 ;  /* 0x0000000e07067223 */ /* 0x000fe40000000008 */
[----:B------:R-:W-:-:S03]  /*05f0*/  FFMA R18, R9, R15, R18 ;  /* 0x0000000f09127223 */ /* 0x000fc60000000012 */
[----:B------:R-:W-:Y:S02]  /*0600*/  FSETP.GEU.AND P2, PT, R6, RZ, PT ;  /* 0x000000ff0600720b */ /* 0x000fe40003f4e000 */
[----:B------:R-:W-:Y:S01]  /*0610*/  FSETP.GEU.AND P3, PT, R18, RZ, PT ;  /* 0x000000ff1200720b */ /* 0x000fe20003f6e000 */
[----:B0-----:R-:W-:Y:S01]  /*0620*/  IMAD.WIDE R2, R0, 0x4, R2 ;  /* 0x0000000400027825 */ /* 0x001fe200078e0202 */
[----:B------:R-:W-:Y:S02]  /*0630*/  FSEL R6, R6, RZ, P2 ;  /* 0x000000ff06067208 */ /* 0x000fe40001000000 */
[----:B------:R-:W-:Y:S02]  /*0640*/  FSEL R7, R18, RZ, P3 ;  /* 0x000000ff12077208 */ /* 0x000fe40001800000 */
[----:B------:R-:W-:Y:S02]  /*0650*/  @P1 SEL R6, R4, RZ, P0 ;  /* 0x000000ff04061207 */ /* 0x000fe40000000000 */
[----:B------:R-:W-:-:S05]  /*0660*/  @P1 SEL R7, R5, RZ, P0 ;  /* 0x000000ff05071207 */ /* 0x000fca0000000000 */
[----:B------:R-:W-:Y:S01]  /*0670*/  STG.E.64 desc[UR4][R2.64], R6 ;  /* 0x0000000602007986 */ /* 0x000fe2000c101b04 */
[----:B------:R-:W-:Y:S05]  /*0680*/  EXIT ;  /* 0x000000000000794d */ /* 0x000fea0003800000 */
.L_x_0:
[----:B------:R-:W-:-:S00]  /*0690*/  BRA `(.L_x_0) ;  /* 0xfffffffc00fc7947 */ /* 0x000fc0000383ffff */
[----:B------:R-:W-:-:S00]  /*06a0*/  NOP ;  /* 0x0000000000007918 */ /* 0x000fc00000000000 */
        /* <DEDUP_REMOVED lines=13> */
.L_x_1:


//--------------------- .nv.global.init           --------------------------
	.section	.nv.global.init,"aw",@progbits
.nv.global.init:
	.type		_$_str,@object
	.size		_$_str,(_$_str_$_2 - _$_str)
_$_str:
        /*0000*/ 	.byte	0x5f, 0x5f, 0x43, 0x55, 0x44, 0x41, 0x5f, 0x46, 0x54, 0x5a, 0x00
	.type		_$_str_$_2,@object
	.size		_$_str_$_2,(.L_1 - _$_str_$_2)
_$_str_$_2:
        /*000b*/ 	.byte	0x5f, 0x5f, 0x43, 0x55, 0x44, 0x41, 0x5f, 0x50, 0x52, 0x45, 0x43, 0x5f, 0x53, 0x51, 0x52, 0x54
        /*001b*/ 	.byte	0x00
.L_1:


//--------------------- .nv.constant0.triton_poi_fused_cat_20 --------------------------
	.section	.nv.constant0.triton_poi_fused_cat_20,"a",@progbits
	.sectionflags	@""
	.align	4
.nv.constant0.triton_poi_fused_cat_20:
	.zero		588
